	.headerflags	@"EF_CUDA_TEXMODE_UNIFIED EF_CUDA_64BIT_ADDRESS EF_CUDA_ACCELERATORS EF_CUDA_SM90 EF_CUDA_VIRTUAL_SM(EF_CUDA_SM90)"
	.elftype	@"ET_EXEC"


//--------------------- .nv.info                  --------------------------
	.section	.nv.info,"",@"SHT_CUDA_INFO"
	.align	4


	//----- nvinfo : EIATTR_REGCOUNT
	.align		4
        /*0000*/ 	.byte	0x04, 0x2f
        /*0002*/ 	.short	(.L_1 - .L_0)
	.align		4
.L_0:
        /*0004*/ 	.word	index@(triton_poi_fused_cat_0)
        /*0008*/ 	.word	0x0000001a


	//----- nvinfo : EIATTR_MIN_STACK_SIZE
	.align		4
.L_1:
        /*000c*/ 	.byte	0x04, 0x12
        /*000e*/ 	.short	(.L_3 - .L_2)
	.align		4
.L_2:
        /*0010*/ 	.word	index@(triton_poi_fused_cat_0)
        /*0014*/ 	.word	0x00000000


	//----- nvinfo : EIATTR_FRAME_SIZE
	.align		4
.L_3:
        /*0018*/ 	.byte	0x04, 0x11
        /*001a*/ 	.short	(.L_5 - .L_4)
	.align		4
.L_4:
        /*001c*/ 	.word	index@(triton_poi_fused_cat_0)
        /*0020*/ 	.word	0x00000000


	//----- nvinfo : EIATTR_MIN_STACK_SIZE
	.align		4
.L_5:
        /*0024*/ 	.byte	0x04, 0x12
        /*0026*/ 	.short	(.L_7 - .L_6)
	.align		4
.L_6:
        /*0028*/ 	.word	index@(triton_poi_fused_cat_0)
        /*002c*/ 	.word	0x00000000
.L_7:


//--------------------- .nv.info.triton_poi_fused_cat_0 --------------------------
	.section	.nv.info.triton_poi_fused_cat_0,"",@"SHT_CUDA_INFO"
	.sectionflags	@""
	.align	4


	//----- nvinfo : EIATTR_CUDA_API_VERSION
	.align		4
        /*0000*/ 	.byte	0x04, 0x37
        /*0002*/ 	.short	(.L_9 - .L_8)
.L_8:
        /*0004*/ 	.word	0x0000007c


	//----- nvinfo : EIATTR_KPARAM_INFO
	.align		4
.L_9:
        /*0008*/ 	.byte	0x04, 0x17
        /*000a*/ 	.short	(.L_11 - .L_10)
.L_10:
        /*000c*/ 	.word	0x00000000
        /*0010*/ 	.short	0x0002
        /*0012*/ 	.short	0x0010
        /*0014*/ 	.byte	0x00, 0xf0, 0x11, 0x00


	//----- nvinfo : EIATTR_KPARAM_INFO
	.align		4
.L_11:
        /*0018*/ 	.byte	0x04, 0x17
        /*001a*/ 	.short	(.L_13 - .L_12)
.L_12:
        /*001c*/ 	.word	0x00000000
        /*0020*/ 	.short	0x0001
        /*0022*/ 	.short	0x0008
        /*0024*/ 	.byte	0x00, 0xf4, 0x21, 0x00


	//----- nvinfo : EIATTR_KPARAM_INFO
	.align		4
.L_13:
        /*0028*/ 	.byte	0x04, 0x17
        /*002a*/ 	.short	(.L_15 - .L_14)
.L_14:
        /*002c*/ 	.word	0x00000000
        /*0030*/ 	.short	0x0000
        /*0032*/ 	.short	0x0000
        /*0034*/ 	.byte	0x00, 0xf4, 0x21, 0x00


	//----- nvinfo : EIATTR_SPARSE_MMA_MASK
	.align		4
.L_15:
        /*0038*/ 	.byte	0x03, 0x50
        /*003a*/ 	.short	0x0000


	//----- nvinfo : EIATTR_MAXREG_COUNT
	.align		4
        /*003c*/ 	.byte	0x03, 0x1b
        /*003e*/ 	.short	0x00ff


	//----- nvinfo : EIATTR_EXIT_INSTR_OFFSETS
	.align		4
        /*0040*/ 	.byte	0x04, 0x1c
        /*0042*/ 	.short	(.L_17 - .L_16)


	//   ....[0]....
.L_16:
        /*0044*/ 	.word	0x00000530


	//   ....[1]....
        /*0048*/ 	.word	0x00000550


	//----- nvinfo : EIATTR_REQNTID
	.align		4
.L_17:
        /*004c*/ 	.byte	0x04, 0x10
        /*004e*/ 	.short	(.L_19 - .L_18)
.L_18:
        /*0050*/ 	.word	0x00000080
        /*0054*/ 	.word	0x00000001
        /*0058*/ 	.word	0x00000001


	//----- nvinfo : EIATTR_CBANK_PARAM_SIZE
	.align		4
.L_19:
        /*005c*/ 	.byte	0x03, 0x19
        /*005e*/ 	.short	0x0014


	//----- nvinfo : EIATTR_PARAM_CBANK
	.align		4
        /*0060*/ 	.byte	0x04, 0x0a
        /*0062*/ 	.short	(.L_21 - .L_20)
	.align		4
.L_20:
        /*0064*/ 	.word	index@(.nv.constant0.triton_poi_fused_cat_0)
        /*0068*/ 	.short	0x0210
        /*006a*/ 	.short	0x0014


	//----- nvinfo : EIATTR_SW_WAR
	.align		4
.L_21:
        /*006c*/ 	.byte	0x04, 0x36
        /*006e*/ 	.short	(.L_23 - .L_22)
.L_22:
        /*0070*/ 	.word	0x00000008
.L_23:


//--------------------- .nv.callgraph             --------------------------
	.section	.nv.callgraph,"",@"SHT_CUDA_CALLGRAPH"
	.align	4
	.sectionentsize	8
	.align		4
        /*0000*/ 	.word	0x00000000
	.align		4
        /*0004*/ 	.word	0xffffffff
	.align		4
        /*0008*/ 	.word	0x00000000
	.align		4
        /*000c*/ 	.word	0xfffffffe
	.align		4
        /*0010*/ 	.word	0x00000000
	.align		4
        /*0014*/ 	.word	0xfffffffd
	.align		4
        /*0018*/ 	.word	0x00000000
	.align		4
        /*001c*/ 	.word	0xfffffffc


//--------------------- .text.triton_poi_fused_cat_0 --------------------------
	.section	.text.triton_poi_fused_cat_0,"ax",@progbits
	.align	128
        .global         triton_poi_fused_cat_0
        .type           triton_poi_fused_cat_0,@function
        .size           triton_poi_fused_cat_0,(.L_x_1 - triton_poi_fused_cat_0)
        .other          triton_poi_fused_cat_0,@"STO_CUDA_ENTRY STV_DEFAULT"
triton_poi_fused_cat_0:
.text.triton_poi_fused_cat_0:
[----:B------:R-:W0:Y:S02]  /*0000*/  LDC R1, c[0x0][0x28] ;  /* 0x00000a00ff017b82 */ /* 0x000e240000000800 */
[----:B------:R-:W1:Y:S01]  /*0010*/  S2R R0, SR_TID.X ;  /* 0x0000000000007919 */ /* 0x000e620000002100 */
[----:B------:R-:W-:Y:S01]  /*0020*/  ULDC.64 UR4, c[0x0][0x208] ;  /* 0x0000820000047ab9 */ /* 0x000fe20000000a00 */
[----:B------:R-:W2:Y:S01]  /*0030*/  S2R R13, SR_CTAID.X ;  /* 0x00000000000d7919 */ /* 0x000ea20000002500 */
[----:B-1----:R-:W-:Y:S01]  /*0040*/  IMAD.SHL.U32 R0, R0, 0x2, RZ ;  /* 0x0000000200007824 */ /* 0x002fe200078e00ff */
[----:B--2---:R-:W-:-:S04]  /*0050*/  SHF.R.S32.HI R3, RZ, 0x17, R13 ;  /* 0x00000017ff037819 */ /* 0x004fc8000001140d */
[----:B------:R-:W-:Y:S02]  /*0060*/  LOP3.LUT R0, R0, 0xfe, RZ, 0xc0, !PT ;  /* 0x000000fe00007812 */ /* 0x000fe400078ec0ff */
[----:B------:R-:W-:Y:S02]  /*0070*/  SGXT R3, R3, 0x1 ;  /* 0x000000010303781a */ /* 0x000fe40000000200 */
[--C-:B------:R-:W-:Y:S02]  /*0080*/  PRMT R0, R0, 0x6540, R13.reuse ;  /* 0x0000654000007816 */ /* 0x100fe4000000000d */
[----:B------:R-:W-:Y:S02]  /*0090*/  SHF.R.U32.HI R7, RZ, 0x17, R13 ;  /* 0x00000017ff077819 */ /* 0x000fe4000001160d */
[----:B------:R-:W-:Y:S01]  /*00a0*/  LEA.HI R3, R3, R0, RZ, 0x2 ;  /* 0x0000000003037211 */ /* 0x000fe200078f10ff */
[----:B------:R-:W-:Y:S01]  /*00b0*/  IMAD.HI R6, R0, 0x2aaaaaab, RZ ;  /* 0x2aaaaaab00067827 */ /* 0x000fe200078e02ff */
[----:B------:R-:W-:-:S02]  /*00c0*/  SGXT.U32 R7, R7, 0x1 ;  /* 0x000000010707781a */ /* 0x000fc40000000000 */
[----:B------:R-:W-:Y:S02]  /*00d0*/  SHF.R.S32.HI R5, RZ, 0x2, R3 ;  /* 0x00000002ff057819 */ /* 0x000fe40000011403 */
[----:B------:R-:W-:Y:S02]  /*00e0*/  SHF.R.S32.HI R2, RZ, 0x1, R0 ;  /* 0x00000001ff027819 */ /* 0x000fe40000011400 */
[----:B------:R-:W-:Y:S01]  /*00f0*/  SHF.R.U32.HI R11, RZ, 0x1f, R6 ;  /* 0x0000001fff0b7819 */ /* 0x000fe20000011606 */
[----:B------:R-:W-:-:S03]  /*0100*/  IMAD.HI R4, R5, 0x2aaaaaab, RZ ;  /* 0x2aaaaaab05047827 */ /* 0x000fc600078e02ff */
[----:B------:R-:W-:Y:S01]  /*0110*/  LEA.HI.SX32 R11, R6, R11, 0x1d ;  /* 0x0000000b060b7211 */ /* 0x000fe200078feaff */
[----:B------:R-:W-:Y:S01]  /*0120*/  IMAD.IADD R3, R2, 0x1, R7 ;  /* 0x0000000102037824 */ /* 0x000fe200078e0207 */
[----:B------:R-:W-:-:S04]  /*0130*/  SHF.R.U32.HI R9, RZ, 0x1, R4 ;  /* 0x00000001ff097819 */ /* 0x000fc80000011604 */
[----:B------:R-:W-:Y:S02]  /*0140*/  LOP3.LUT R3, R3, 0xfffffffe, RZ, 0xc0, !PT ;  /* 0xfffffffe03037812 */ /* 0x000fe400078ec0ff */
[----:B------:R-:W-:Y:S01]  /*0150*/  LEA.HI R8, R4, R9, RZ, 0x1 ;  /* 0x0000000904087211 */ /* 0x000fe200078f08ff */
[----:B------:R-:W-:Y:S01]  /*0160*/  IMAD.SHL.U32 R4, R13, 0x100, RZ ;  /* 0x000001000d047824 */ /* 0x000fe200078e00ff */
[----:B------:R-:W-:Y:S01]  /*0170*/  CS2R R12, SRZ ;  /* 0x00000000000c7805 */ /* 0x000fe2000001ff00 */
[----:B------:R-:W-:Y:S02]  /*0180*/  IMAD.IADD R6, R2, 0x1, -R3 ;  /* 0x0000000102067824 */ /* 0x000fe400078e0a03 */
[----:B------:R-:W1:Y:S01]  /*0190*/  LDC.64 R2, c[0x0][0x210] ;  /* 0x00008400ff027b82 */ /* 0x000e620000000a00 */
[----:B------:R-:W-:Y:S02]  /*01a0*/  VIADD R4, R4, 0x1 ;  /* 0x0000000104047836 */ /* 0x000fe40000000000 */
[----:B------:R-:W-:-:S02]  /*01b0*/  IMAD R8, R8, -0xc, R5 ;  /* 0xfffffff408087824 */ /* 0x000fc400078e0205 */
[----:B------:R-:W-:Y:S02]  /*01c0*/  IMAD R11, R11, 0x6, R6 ;  /* 0x000000060b0b7824 */ /* 0x000fe400078e0206 */
[----:B------:R-:W-:Y:S02]  /*01d0*/  IMAD.IADD R7, R4, 0x1, R7 ;  /* 0x0000000104077824 */ /* 0x000fe400078e0207 */
[C---:B------:R-:W-:Y:S02]  /*01e0*/  VIADD R6, R8.reuse, 0xfffffffa ;  /* 0xfffffffa08067836 */ /* 0x040fe40000000000 */
[----:B------:R-:W-:Y:S01]  /*01f0*/  IMAD R11, R8, 0x2, R11 ;  /* 0x00000002080b7824 */ /* 0x000fe200078e020b */
[----:B------:R-:W-:Y:S02]  /*0200*/  LOP3.LUT R5, R7, 0x7fffff02, RZ, 0xc0, !PT ;  /* 0x7fffff0207057812 */ /* 0x000fe400078ec0ff */
[----:B------:R-:W-:Y:S01]  /*0210*/  ISETP.GE.U32.AND P0, PT, R6, 0x3, PT ;  /* 0x000000030600780c */ /* 0x000fe20003f06070 */
[----:B------:R-:W-:-:S02]  /*0220*/  IMAD.SHL.U32 R7, R11, 0x8, RZ ;  /* 0x000000080b077824 */ /* 0x000fc400078e00ff */
[----:B------:R-:W-:Y:S01]  /*0230*/  IMAD.IADD R6, R4, 0x1, -R5 ;  /* 0x0000000104067824 */ /* 0x000fe200078e0a05 */
[----:B------:R-:W-:Y:S01]  /*0240*/  ISETP.LT.AND P6, PT, R0, 0xc0, !P0 ;  /* 0x000000c00000780c */ /* 0x000fe200047c1270 */
[----:B------:R-:W-:-:S04]  /*0250*/  VIADD R5, R7, 0xffffffa1 ;  /* 0xffffffa107057836 */ /* 0x000fc80000000000 */
[----:B------:R-:W-:Y:S02]  /*0260*/  IMAD R11, R6, 0x2, R5 ;  /* 0x00000002060b7824 */ /* 0x000fe400078e0205 */
[----:B-1----:R-:W-:-:S04]  /*0270*/  IMAD.WIDE R4, R5, 0x4, R2 ;  /* 0x0000000405047825 */ /* 0x002fc800078e0202 */
[----:B------:R-:W-:Y:S02]  /*0280*/  IMAD.WIDE R10, R11, 0x4, R2 ;  /* 0x000000040b0a7825 */ /* 0x000fe400078e0202 */
[----:B------:R-:W2:Y:S04]  /*0290*/  @P6 LDG.E.EL R12, desc[UR4][R4.64] ;  /* 0x00000004040c6981 */ /* 0x000ea8000c2e1900 */
[----:B------:R1:W3:Y:S01]  /*02a0*/  @P6 LDG.E.EL R13, desc[UR4][R10.64] ;  /* 0x000000040a0d6981 */ /* 0x0002e2000c2e1900 */
[----:B------:R-:W-:Y:S01]  /*02b0*/  VIADD R9, R8, 0xfffffffd ;  /* 0xfffffffd08097836 */ /* 0x000fe20000000000 */
[----:B------:R-:W-:Y:S01]  /*02c0*/  ISETP.GE.AND P1, PT, R0, 0xc0, PT ;  /* 0x000000c00000780c */ /* 0x000fe20003f26270 */
[C---:B------:R-:W-:Y:S01]  /*02d0*/  VIADD R17, R7.reuse, 0xffffff75 ;  /* 0xffffff7507117836 */ /* 0x040fe20000000000 */
[----:B------:R-:W-:Y:S01]  /*02e0*/  ISETP.GE.AND P3, PT, R8, 0x3, PT ;  /* 0x000000030800780c */ /* 0x000fe20003f66270 */
[----:B------:R-:W-:Y:S01]  /*02f0*/  VIADD R15, R7, 0xffffffd4 ;  /* 0xffffffd4070f7836 */ /* 0x000fe20000000000 */
[----:B------:R-:W-:-:S02]  /*0300*/  ISETP.GE.U32.AND P2, PT, R9, 0x3, PT ;  /* 0x000000030900780c */ /* 0x000fc40003f46070 */
[----:B------:R-:W-:Y:S02]  /*0310*/  ISETP.GT.AND P4, PT, R8, 0x8, !P1 ;  /* 0x000000080800780c */ /* 0x000fe40004f84270 */
[----:B------:R-:W-:Y:S02]  /*0320*/  CS2R R8, SRZ ;  /* 0x0000000000087805 */ /* 0x000fe4000001ff00 */
[----:B------:R-:W-:Y:S01]  /*0330*/  ISETP.LT.AND P5, PT, R0, 0xc0, !P2 ;  /* 0x000000c00000780c */ /* 0x000fe200057a1270 */
[----:B-1----:R-:W-:Y:S01]  /*0340*/  IMAD.WIDE R10, R17, 0x4, R2 ;  /* 0x00000004110a7825 */ /* 0x002fe200078e0202 */
[----:B------:R-:W-:-:S03]  /*0350*/  CS2R R22, SRZ ;  /* 0x0000000000167805 */ /* 0x000fc6000001ff00 */
[C---:B------:R-:W-:Y:S02]  /*0360*/  IMAD R19, R6.reuse, 0x2, R15 ;  /* 0x0000000206137824 */ /* 0x040fe400078e020f */
[----:B------:R-:W-:Y:S01]  /*0370*/  IMAD R17, R6, 0x2, R17 ;  /* 0x0000000206117824 */ /* 0x000fe200078e0211 */
[----:B------:R-:W-:Y:S01]  /*0380*/  CS2R R20, SRZ ;  /* 0x0000000000147805 */ /* 0x000fe2000001ff00 */
[--C-:B------:R-:W-:Y:S01]  /*0390*/  IMAD.WIDE R18, R19, 0x4, R2.reuse ;  /* 0x0000000413127825 */ /* 0x100fe200078e0202 */
[----:B------:R-:W4:Y:S03]  /*03a0*/  @P4 LDG.E.EL R8, desc[UR4][R10.64] ;  /* 0x000000040a084981 */ /* 0x000f26000c2e1900 */
[----:B------:R-:W-:Y:S01]  /*03b0*/  IMAD.WIDE R16, R17, 0x4, R2 ;  /* 0x0000000411107825 */ /* 0x000fe200078e0202 */
[----:B------:R-:W5:Y:S04]  /*03c0*/  @P5 LDG.E.EL R22, desc[UR4][R18.64] ;  /* 0x0000000412165981 */ /* 0x000f68000c2e1900 */
[----:B------:R-:W5:Y:S01]  /*03d0*/  @P4 LDG.E.EL R23, desc[UR4][R16.64] ;  /* 0x0000000410174981 */ /* 0x000f62000c2e1900 */
[----:B--2---:R-:W-:-:S02]  /*03e0*/  SEL R5, R12, RZ, P6 ;  /* 0x000000ff0c057207 */ /* 0x004fc40003000000 */
[----:B---3--:R-:W-:Y:S01]  /*03f0*/  SEL R4, R13, RZ, P6 ;  /* 0x000000ff0d047207 */ /* 0x008fe20003000000 */
[----:B------:R-:W-:Y:S01]  /*0400*/  IMAD.WIDE R12, R15, 0x4, R2 ;  /* 0x000000040f0c7825 */ /* 0x000fe200078e0202 */
[----:B------:R-:W-:-:S03]  /*0410*/  ISETP.LT.AND P6, PT, R0, 0xc0, !P3 ;  /* 0x000000c00000780c */ /* 0x000fc60005fc1270 */
[----:B------:R-:W-:Y:S01]  /*0420*/  IMAD R15, R6, 0x2, R7 ;  /* 0x00000002060f7824 */ /* 0x000fe200078e0207 */
[----:B------:R-:W2:Y:S01]  /*0430*/  @P5 LDG.E.EL R9, desc[UR4][R12.64] ;  /* 0x000000040c095981 */ /* 0x000ea2000c2e1900 */
[----:B------:R-:W-:-:S04]  /*0440*/  IMAD.WIDE R6, R7, 0x4, R2 ;  /* 0x0000000407067825 */ /* 0x000fc800078e0202 */
[----:B------:R-:W-:Y:S02]  /*0450*/  IMAD.WIDE R14, R15, 0x4, R2 ;  /* 0x000000040f0e7825 */ /* 0x000fe400078e0202 */
[----:B------:R-:W1:Y:S02]  /*0460*/  LDC.64 R2, c[0x0][0x218] ;  /* 0x00008600ff027b82 */ /* 0x000e640000000a00 */
[----:B------:R-:W3:Y:S04]  /*0470*/  @P6 LDG.E.EL R20, desc[UR4][R6.64] ;  /* 0x0000000406146981 */ /* 0x000ee8000c2e1900 */
[----:B------:R-:W3:Y:S01]  /*0480*/  @P6 LDG.E.EL R21, desc[UR4][R14.64] ;  /* 0x000000040e156981 */ /* 0x000ee2000c2e1900 */
[----:B----4-:R-:W-:Y:S02]  /*0490*/  SEL R8, R8, RZ, P4 ;  /* 0x000000ff08087207 */ /* 0x010fe40002000000 */
[----:B-----5:R-:W-:Y:S01]  /*04a0*/  @P0 SEL R4, R23, RZ, P4 ;  /* 0x000000ff17040207 */ /* 0x020fe20002000000 */
[----:B-1----:R-:W-:Y:S01]  /*04b0*/  IMAD.WIDE R2, R0, 0x4, R2 ;  /* 0x0000000400027825 */ /* 0x002fe200078e0202 */
[----:B--2---:R-:W-:-:S02]  /*04c0*/  SEL R9, R9, RZ, P5 ;  /* 0x000000ff09097207 */ /* 0x004fc40002800000 */
[----:B------:R-:W-:Y:S02]  /*04d0*/  @P2 SEL R9, R5, R8, !P0 ;  /* 0x0000000805092207 */ /* 0x000fe40004000000 */
[----:B------:R-:W-:Y:S02]  /*04e0*/  SEL R5, R22, RZ, P5 ;  /* 0x000000ff16057207 */ /* 0x000fe40002800000 */
[----:B---3--:R-:W-:Y:S02]  /*04f0*/  SEL R20, R20, RZ, P6 ;  /* 0x000000ff14147207 */ /* 0x008fe40003000000 */
[----:B------:R-:W-:Y:S02]  /*0500*/  SEL R21, R21, RZ, P6 ;  /* 0x000000ff15157207 */ /* 0x000fe40003000000 */
[----:B------:R-:W-:Y:S02]  /*0510*/  SEL R20, R20, R9, !P3 ;  /* 0x0000000914147207 */ /* 0x000fe40005800000 */
[----:B------:R-:W-:Y:S01]  /*0520*/  @P3 SEL R21, R5, R4, !P2 ;  /* 0x0000000405153207 */ /* 0x000fe20005000000 */
[----:B------:R-:W-:Y:S06]  /*0530*/  @P1 EXIT ;  /* 0x000000000000194d */ /* 0x000fec0003800000 */
[----:B------:R-:W-:Y:S01]  /*0540*/  STG.E.64 desc[UR4][R2.64], R20 ;  /* 0x0000001402007986 */ /* 0x000fe2000c101b04 */
[----:B------:R-:W-:Y:S05]  /*0550*/  EXIT ;  /* 0x000000000000794d */ /* 0x000fea0003800000 */
.L_x_0:
[----:B------:R-:W-:-:S00]  /*0560*/  BRA `(.L_x_0) ;  /* 0xfffffffc00fc7947 */ /* 0x000fc0000383ffff */
[----:B------:R-:W-:-:S00]  /*0570*/  NOP ;  /* 0x0000000000007918 */ /* 0x000fc00000000000 */
        /* <DEDUP_REMOVED lines=8> */
.L_x_1:


//--------------------- .nv.constant0.triton_poi_fused_cat_0 --------------------------
	.section	.nv.constant0.triton_poi_fused_cat_0,"a",@progbits
	.sectionflags	@""
	.align	4
.nv.constant0.triton_poi_fused_cat_0:
	.zero		548
